//
// Generated by NVIDIA NVVM Compiler
//
// Compiler Build ID: CL-36424714
// Cuda compilation tools, release 13.0, V13.0.88
// Based on NVVM 20.0.0
//

.version 9.0
.target sm_100
.address_size 64

	// .globl	_Z15arrayOperationsPfS_S_S_S_S_i

.visible .entry _Z15arrayOperationsPfS_S_S_S_S_i(
	.param .u64 .ptr .align 1 _Z15arrayOperationsPfS_S_S_S_S_i_param_0,
	.param .u64 .ptr .align 1 _Z15arrayOperationsPfS_S_S_S_S_i_param_1,
	.param .u64 .ptr .align 1 _Z15arrayOperationsPfS_S_S_S_S_i_param_2,
	.param .u64 .ptr .align 1 _Z15arrayOperationsPfS_S_S_S_S_i_param_3,
	.param .u64 .ptr .align 1 _Z15arrayOperationsPfS_S_S_S_S_i_param_4,
	.param .u64 .ptr .align 1 _Z15arrayOperationsPfS_S_S_S_S_i_param_5,
	.param .u32 _Z15arrayOperationsPfS_S_S_S_S_i_param_6
)
{
	.reg .pred 	%p<2>;
	.reg .b32 	%r<6>;
	.reg .b32 	%f<13>;
	.reg .b64 	%rd<20>;

	ld.param.u64 	%rd1, [_Z15arrayOperationsPfS_S_S_S_S_i_param_0];
	ld.param.u64 	%rd2, [_Z15arrayOperationsPfS_S_S_S_S_i_param_1];
	ld.param.u64 	%rd3, [_Z15arrayOperationsPfS_S_S_S_S_i_param_2];
	ld.param.u64 	%rd4, [_Z15arrayOperationsPfS_S_S_S_S_i_param_3];
	ld.param.u64 	%rd5, [_Z15arrayOperationsPfS_S_S_S_S_i_param_4];
	ld.param.u64 	%rd6, [_Z15arrayOperationsPfS_S_S_S_S_i_param_5];
	ld.param.u32 	%r2, [_Z15arrayOperationsPfS_S_S_S_S_i_param_6];
	mov.u32 	%r3, %ctaid.x;
	mov.u32 	%r4, %ntid.x;
	mov.u32 	%r5, %tid.x;
	mad.lo.s32 	%r1, %r3, %r4, %r5;
	setp.ge.s32 	%p1, %r1, %r2;
	@%p1 bra 	$L__BB0_2;
	cvta.to.global.u64 	%rd7, %rd1;
	cvta.to.global.u64 	%rd8, %rd2;
	cvta.to.global.u64 	%rd9, %rd3;
	cvta.to.global.u64 	%rd10, %rd4;
	cvta.to.global.u64 	%rd11, %rd5;
	cvta.to.global.u64 	%rd12, %rd6;
	mul.wide.s32 	%rd13, %r1, 4;
	add.s64 	%rd14, %rd7, %rd13;
	ld.global.f32 	%f1, [%rd14];
	add.s64 	%rd15, %rd8, %rd13;
	ld.global.f32 	%f2, [%rd15];
	add.f32 	%f3, %f1, %f2;
	add.s64 	%rd16, %rd9, %rd13;
	st.global.f32 	[%rd16], %f3;
	ld.global.f32 	%f4, [%rd14];
	ld.global.f32 	%f5, [%rd15];
	sub.f32 	%f6, %f4, %f5;
	add.s64 	%rd17, %rd10, %rd13;
	st.global.f32 	[%rd17], %f6;
	ld.global.f32 	%f7, [%rd14];
	ld.global.f32 	%f8, [%rd15];
	mul.f32 	%f9, %f7, %f8;
	add.s64 	%rd18, %rd11, %rd13;
	st.global.f32 	[%rd18], %f9;
	ld.global.f32 	%f10, [%rd14];
	ld.global.f32 	%f11, [%rd15];
	div.rn.f32 	%f12, %f10, %f11;
	add.s64 	%rd19, %rd12, %rd13;
	st.global.f32 	[%rd19], %f12;
$L__BB0_2:
	ret;

}


// ===== COMPILED SASS (sm_100) =====

	.target	sm_100

	.elftype	@"ET_EXEC"


//--------------------- .note.nv.tkinfo           --------------------------
	.section	.note.nv.tkinfo,"",@"SHT_NOTE"
	.sectionflags	@"SHF_NOTE_NV_TKINFO"
	.tkinfo
        /*0018*/ 	.word	0x00000002
        /*0030*/ 	.string	""
        /*0030*/ 	.string	"ptxas"
        /*0030*/ 	.string	"Cuda compilation tools, release 13.0, V13.0.88"
        /*0030*/ 	.string	"Build cuda_13.0.r13.0/compiler.36424714_0"
        /*0030*/ 	.string	"-arch sm_100 -m 64 "



//--------------------- .note.nv.cuinfo           --------------------------
	.section	.note.nv.cuinfo,"",@"SHT_NOTE"
	.sectionflags	@"SHF_NOTE_NV_CUINFO"
        /*0018*/ 	.short	0x0002
        /*001a*/ 	.short	0x0064
        /*001c*/ 	.short	0x0082
	.zero		2


//--------------------- .nv.info                  --------------------------
	.section	.nv.info,"",@"SHT_CUDA_INFO"
	.align	4


	//----- nvinfo : EIATTR_REGCOUNT
	.align		4
        /*0000*/ 	.byte	0x04, 0x2f
        /*0002*/ 	.short	(.L_1 - .L_0)
	.align		4
.L_0:
        /*0004*/ 	.word	index@(_Z15arrayOperationsPfS_S_S_S_S_i)
        /*0008*/ 	.word	0x00000014


	//----- nvinfo : EIATTR_FRAME_SIZE
	.align		4
.L_1:
        /*000c*/ 	.byte	0x04, 0x11
        /*000e*/ 	.short	(.L_3 - .L_2)
	.align		4
.L_2:
        /*0010*/ 	.word	index@($__internal_0_$__cuda_sm3x_div_rn_noftz_f32_slowpath)
        /*0014*/ 	.word	0x00000000


	//----- nvinfo : EIATTR_FRAME_SIZE
	.align		4
.L_3:
        /*0018*/ 	.byte	0x04, 0x11
        /*001a*/ 	.short	(.L_5 - .L_4)
	.align		4
.L_4:
        /*001c*/ 	.word	index@(_Z15arrayOperationsPfS_S_S_S_S_i)
        /*0020*/ 	.word	0x00000000


	//----- nvinfo : EIATTR_MIN_STACK_SIZE
	.align		4
.L_5:
        /*0024*/ 	.byte	0x04, 0x12
        /*0026*/ 	.short	(.L_7 - .L_6)
	.align		4
.L_6:
        /*0028*/ 	.word	index@(_Z15arrayOperationsPfS_S_S_S_S_i)
        /*002c*/ 	.word	0x00000000
.L_7:


//--------------------- .nv.compat                --------------------------
	.section	.nv.compat,"",@"SHT_CUDA_COMPAT_INFO"
	.align	4
        /*0000*/ 	.byte	0x02, 0x09, 0x00, 0x00, 0x02, 0x02, 0x01, 0x00, 0x02, 0x05, 0x05, 0x00, 0x03, 0x07, 0x01, 0x01
        /*0010*/ 	.byte	0x02, 0x03, 0x00, 0x00, 0x02, 0x06, 0x01, 0x00, 0x04, 0x0b, 0x08, 0x00, 0x01, 0x00, 0x00, 0x00
        /*0020*/ 	.byte	0x00, 0x00, 0x00, 0x00


//--------------------- .nv.info._Z15arrayOperationsPfS_S_S_S_S_i --------------------------
	.section	.nv.info._Z15arrayOperationsPfS_S_S_S_S_i,"",@"SHT_CUDA_INFO"
	.sectionflags	@""
	.align	4


	//----- nvinfo : EIATTR_CUDA_API_VERSION
	.align		4
        /*0000*/ 	.byte	0x04, 0x37
        /*0002*/ 	.short	(.L_9 - .L_8)
.L_8:
        /*0004*/ 	.word	0x00000082


	//----- nvinfo : EIATTR_KPARAM_INFO
	.align		4
.L_9:
        /*0008*/ 	.byte	0x04, 0x17
        /*000a*/ 	.short	(.L_11 - .L_10)
.L_10:
        /*000c*/ 	.word	0x00000000
        /*0010*/ 	.short	0x0006
        /*0012*/ 	.short	0x0030
        /*0014*/ 	.byte	0x00, 0xf0, 0x11, 0x00


	//----- nvinfo : EIATTR_KPARAM_INFO
	.align		4
.L_11:
        /*0018*/ 	.byte	0x04, 0x17
        /*001a*/ 	.short	(.L_13 - .L_12)
.L_12:
        /*001c*/ 	.word	0x00000000
        /*0020*/ 	.short	0x0005
        /*0022*/ 	.short	0x0028
        /*0024*/ 	.byte	0x00, 0xf5, 0x21, 0x00


	//----- nvinfo : EIATTR_KPARAM_INFO
	.align		4
.L_13:
        /*0028*/ 	.byte	0x04, 0x17
        /*002a*/ 	.short	(.L_15 - .L_14)
.L_14:
        /*002c*/ 	.word	0x00000000
        /*0030*/ 	.short	0x0004
        /*0032*/ 	.short	0x0020
        /*0034*/ 	.byte	0x00, 0xf5, 0x21, 0x00


	//----- nvinfo : EIATTR_KPARAM_INFO
	.align		4
.L_15:
        /*0038*/ 	.byte	0x04, 0x17
        /*003a*/ 	.short	(.L_17 - .L_16)
.L_16:
        /*003c*/ 	.word	0x00000000
        /*0040*/ 	.short	0x0003
        /*0042*/ 	.short	0x0018
        /*0044*/ 	.byte	0x00, 0xf5, 0x21, 0x00


	//----- nvinfo : EIATTR_KPARAM_INFO
	.align		4
.L_17:
        /*0048*/ 	.byte	0x04, 0x17
        /*004a*/ 	.short	(.L_19 - .L_18)
.L_18:
        /*004c*/ 	.word	0x00000000
        /*0050*/ 	.short	0x0002
        /*0052*/ 	.short	0x0010
        /*0054*/ 	.byte	0x00, 0xf5, 0x21, 0x00


	//----- nvinfo : EIATTR_KPARAM_INFO
	.align		4
.L_19:
        /*0058*/ 	.byte	0x04, 0x17
        /*005a*/ 	.short	(.L_21 - .L_20)
.L_20:
        /*005c*/ 	.word	0x00000000
        /*0060*/ 	.short	0x0001
        /*0062*/ 	.short	0x0008
        /*0064*/ 	.byte	0x00, 0xf5, 0x21, 0x00


	//----- nvinfo : EIATTR_KPARAM_INFO
	.align		4
.L_21:
        /*0068*/ 	.byte	0x04, 0x17
        /*006a*/ 	.short	(.L_23 - .L_22)
.L_22:
        /*006c*/ 	.word	0x00000000
        /*0070*/ 	.short	0x0000
        /*0072*/ 	.short	0x0000
        /*0074*/ 	.byte	0x00, 0xf5, 0x21, 0x00


	//----- nvinfo : EIATTR_SPARSE_MMA_MASK
	.align		4
.L_23:
        /*0078*/ 	.byte	0x03, 0x50
        /*007a*/ 	.short	0x0000


	//----- nvinfo : EIATTR_MAXREG_COUNT
	.align		4
        /*007c*/ 	.byte	0x03, 0x1b
        /*007e*/ 	.short	0x00ff


	//----- nvinfo : EIATTR_MERCURY_ISA_VERSION
	.align		4
        /*0080*/ 	.byte	0x03, 0x5f
        /*0082*/ 	.short	0x0101


	//----- nvinfo : EIATTR_VRC_CTA_INIT_COUNT
	.align		4
        /*0084*/ 	.byte	0x02, 0x4a
	.zero		1
	.zero		1


	//----- nvinfo : EIATTR_EXIT_INSTR_OFFSETS
	.align		4
        /*0088*/ 	.byte	0x04, 0x1c
        /*008a*/ 	.short	(.L_25 - .L_24)


	//   ....[0]....
.L_24:
        /*008c*/ 	.word	0x00000070


	//   ....[1]....
        /*0090*/ 	.word	0x00000310


	//----- nvinfo : EIATTR_CRS_STACK_SIZE
	.align		4
.L_25:
        /*0094*/ 	.byte	0x04, 0x1e
        /*0096*/ 	.short	(.L_27 - .L_26)
.L_26:
        /*0098*/ 	.word	0x00000000


	//----- nvinfo : EIATTR_CBANK_PARAM_SIZE
	.align		4
.L_27:
        /*009c*/ 	.byte	0x03, 0x19
        /*009e*/ 	.short	0x0034


	//----- nvinfo : EIATTR_PARAM_CBANK
	.align		4
        /*00a0*/ 	.byte	0x04, 0x0a
        /*00a2*/ 	.short	(.L_29 - .L_28)
	.align		4
.L_28:
        /*00a4*/ 	.word	index@(.nv.constant0._Z15arrayOperationsPfS_S_S_S_S_i)
        /*00a8*/ 	.short	0x0380
        /*00aa*/ 	.short	0x0034


	//----- nvinfo : EIATTR_SW_WAR
	.align		4
.L_29:
        /*00ac*/ 	.byte	0x04, 0x36
        /*00ae*/ 	.short	(.L_31 - .L_30)
.L_30:
        /*00b0*/ 	.word	0x00000008
.L_31:


//--------------------- .nv.callgraph             --------------------------
	.section	.nv.callgraph,"",@"SHT_CUDA_CALLGRAPH"
	.align	4
	.sectionentsize	8
	.align		4
        /*0000*/ 	.word	0x00000000
	.align		4
        /*0004*/ 	.word	0xffffffff
	.align		4
        /*0008*/ 	.word	0x00000000
	.align		4
        /*000c*/ 	.word	0xfffffffe
	.align		4
        /*0010*/ 	.word	0x00000000
	.align		4
        /*0014*/ 	.word	0xfffffffd
	.align		4
        /*0018*/ 	.word	0x00000000
	.align		4
        /*001c*/ 	.word	0xfffffffc


//--------------------- .text._Z15arrayOperationsPfS_S_S_S_S_i --------------------------
	.section	.text._Z15arrayOperationsPfS_S_S_S_S_i,"ax",@progbits
	.align	128
        .global         _Z15arrayOperationsPfS_S_S_S_S_i
        .type           _Z15arrayOperationsPfS_S_S_S_S_i,@function
        .size           _Z15arrayOperationsPfS_S_S_S_S_i,(.L_x_14 - _Z15arrayOperationsPfS_S_S_S_S_i)
        .other          _Z15arrayOperationsPfS_S_S_S_S_i,@"STO_CUDA_ENTRY STV_DEFAULT"
_Z15arrayOperationsPfS_S_S_S_S_i:
.text._Z15arrayOperationsPfS_S_S_S_S_i:
[----:B------:R-:W-:Y:S01]  /*0000*/  LDC R1, c[0x0][0x37c] ;  /* 0x0000df00ff017b82 */ /* 0x000fe20000000800 */
[----:B------:R-:W0:Y:S07]  /*0010*/  S2R R3, SR_TID.X ;  /* 0x0000000000037919 */ /* 0x000e2e0000002100 */
[----:B------:R-:W0:Y:S01]  /*0020*/  S2UR UR4, SR_CTAID.X ;  /* 0x00000000000479c3 */ /* 0x000e220000002500 */
[----:B------:R-:W1:Y:S07]  /*0030*/  LDCU UR5, c[0x0][0x3b0] ;  /* 0x00007600ff0577ac */ /* 0x000e6e0008000800 */
[----:B------:R-:W0:Y:S02]  /*0040*/  LDC R2, c[0x0][0x360] ;  /* 0x0000d800ff027b82 */ /* 0x000e240000000800 */
[----:B0-----:R-:W-:-:S05]  /*0050*/  IMAD R2, R2, UR4, R3 ;  /* 0x0000000402027c24 */ /* 0x001fca000f8e0203 */
[----:B-1----:R-:W-:-:S13]  /*0060*/  ISETP.GE.AND P0, PT, R2, UR5, PT ;  /* 0x0000000502007c0c */ /* 0x002fda000bf06270 */
[----:B------:R-:W-:Y:S05]  /*0070*/  @P0 EXIT ;  /* 0x000000000000094d */ /* 0x000fea0003800000 */
[----:B------:R-:W0:Y:S01]  /*0080*/  LDC.64 R4, c[0x0][0x380] ;  /* 0x0000e000ff047b82 */ /* 0x000e220000000a00 */
[----:B------:R-:W1:Y:S07]  /*0090*/  LDCU.64 UR4, c[0x0][0x358] ;  /* 0x00006b00ff0477ac */ /* 0x000e6e0008000a00 */
[----:B------:R-:W2:Y:S08]  /*00a0*/  LDC.64 R6, c[0x0][0x388] ;  /* 0x0000e200ff067b82 */ /* 0x000eb00000000a00 */
[----:B------:R-:W3:Y:S01]  /*00b0*/  LDC.64 R8, c[0x0][0x390] ;  /* 0x0000e400ff087b82 */ /* 0x000ee20000000a00 */
[----:B0-----:R-:W-:-:S07]  /*00c0*/  IMAD.WIDE R4, R2, 0x4, R4 ;  /* 0x0000000402047825 */ /* 0x001fce00078e0204 */
[----:B------:R-:W0:Y:S01]  /*00d0*/  LDC.64 R10, c[0x0][0x398] ;  /* 0x0000e600ff0a7b82 */ /* 0x000e220000000a00 */
[----:B-1----:R-:W4:Y:S01]  /*00e0*/  LDG.E R0, desc[UR4][R4.64] ;  /* 0x0000000404007981 */ /* 0x002f22000c1e1900 */
[----:B--2---:R-:W-:-:S05]  /*00f0*/  IMAD.WIDE R6, R2, 0x4, R6 ;  /* 0x0000000402067825 */ /* 0x004fca00078e0206 */
[----:B------:R-:W4:Y:S01]  /*0100*/  LDG.E R3, desc[UR4][R6.64] ;  /* 0x0000000406037981 */ /* 0x000f22000c1e1900 */
[----:B---3--:R-:W-:-:S04]  /*0110*/  IMAD.WIDE R8, R2, 0x4, R8 ;  /* 0x0000000402087825 */ /* 0x008fc800078e0208 */
[----:B----4-:R-:W-:-:S05]  /*0120*/  FADD R3, R0, R3 ;  /* 0x0000000300037221 */ /* 0x010fca0000000000 */
[----:B------:R1:W-:Y:S04]  /*0130*/  STG.E desc[UR4][R8.64], R3 ;  /* 0x0000000308007986 */ /* 0x0003e8000c101904 */
[----:B------:R-:W2:Y:S04]  /*0140*/  LDG.E R0, desc[UR4][R4.64] ;  /* 0x0000000404007981 */ /* 0x000ea8000c1e1900 */
[----:B------:R-:W2:Y:S01]  /*0150*/  LDG.E R13, desc[UR4][R6.64] ;  /* 0x00000004060d7981 */ /* 0x000ea2000c1e1900 */
[----:B0-----:R-:W-:-:S04]  /*0160*/  IMAD.WIDE R10, R2, 0x4, R10 ;  /* 0x00000004020a7825 */ /* 0x001fc800078e020a */
[----:B--2---:R-:W-:Y:S02]  /*0170*/  FADD R15, R0, -R13 ;  /* 0x8000000d000f7221 */ /* 0x004fe40000000000 */
[----:B------:R-:W0:Y:S03]  /*0180*/  LDC.64 R12, c[0x0][0x3a0] ;  /* 0x0000e800ff0c7b82 */ /* 0x000e260000000a00 */
[----:B------:R2:W-:Y:S04]  /*0190*/  STG.E desc[UR4][R10.64], R15 ;  /* 0x0000000f0a007986 */ /* 0x0005e8000c101904 */
[----:B------:R-:W3:Y:S04]  /*01a0*/  LDG.E R0, desc[UR4][R4.64] ;  /* 0x0000000404007981 */ /* 0x000ee8000c1e1900 */
[----:B------:R-:W3:Y:S01]  /*01b0*/  LDG.E R17, desc[UR4][R6.64] ;  /* 0x0000000406117981 */ /* 0x000ee2000c1e1900 */
[----:B0-----:R-:W-:-:S04]  /*01c0*/  IMAD.WIDE R12, R2, 0x4, R12 ;  /* 0x00000004020c7825 */ /* 0x001fc800078e020c */
[----:B---3--:R-:W-:-:S05]  /*01d0*/  FMUL R17, R0, R17 ;  /* 0x0000001100117220 */ /* 0x008fca0000400000 */
[----:B------:R0:W-:Y:S04]  /*01e0*/  STG.E desc[UR4][R12.64], R17 ;  /* 0x000000110c007986 */ /* 0x0001e8000c101904 */
[----:B-1----:R-:W3:Y:S04]  /*01f0*/  LDG.E R3, desc[UR4][R6.64] ;  /* 0x0000000406037981 */ /* 0x002ee8000c1e1900 */
[----:B------:R-:W4:Y:S01]  /*0200*/  LDG.E R0, desc[UR4][R4.64] ;  /* 0x0000000404007981 */ /* 0x000f22000c1e1900 */
[----:B------:R-:W-:Y:S01]  /*0210*/  BSSY.RECONVERGENT B0, `(.L_x_0) ;  /* 0x000000c000007945 */ /* 0x000fe20003800200 */
[----:B---3--:R-:W1:Y:S08]  /*0220*/  MUFU.RCP R8, R3 ;  /* 0x0000000300087308 */ /* 0x008e700000001000 */
[----:B----4-:R-:W3:Y:S01]  /*0230*/  FCHK P0, R0, R3 ;  /* 0x0000000300007302 */ /* 0x010ee20000000000 */
[----:B-1----:R-:W-:-:S04]  /*0240*/  FFMA R9, -R3, R8, 1 ;  /* 0x3f80000003097423 */ /* 0x002fc80000000108 */
[----:B------:R-:W-:-:S04]  /*0250*/  FFMA R9, R8, R9, R8 ;  /* 0x0000000908097223 */ /* 0x000fc80000000008 */
[----:B------:R-:W-:-:S04]  /*0260*/  FFMA R8, R0, R9, RZ ;  /* 0x0000000900087223 */ /* 0x000fc800000000ff */
[----:B--2---:R-:W-:-:S04]  /*0270*/  FFMA R10, -R3, R8, R0 ;  /* 0x00000008030a7223 */ /* 0x004fc80000000100 */
[----:B------:R-:W-:Y:S01]  /*0280*/  FFMA R9, R9, R10, R8 ;  /* 0x0000000a09097223 */ /* 0x000fe20000000008 */
[----:B0--3--:R-:W-:Y:S06]  /*0290*/  @!P0 BRA `(.L_x_1) ;  /* 0x00000000000c8947 */ /* 0x009fec0003800000 */
[----:B------:R-:W-:-:S07]  /*02a0*/  MOV R4, 0x2c0 ;  /* 0x000002c000047802 */ /* 0x000fce0000000f00 */
[----:B------:R-:W-:Y:S05]  /*02b0*/  CALL.REL.NOINC `($__internal_0_$__cuda_sm3x_div_rn_noftz_f32_slowpath) ;  /* 0x0000000000187944 */ /* 0x000fea0003c00000 */
[----:B------:R-:W-:-:S07]  /*02c0*/  IMAD.MOV.U32 R9, RZ, RZ, R0 ;  /* 0x000000ffff097224 */ /* 0x000fce00078e0000 */
.L_x_1:
[----:B------:R-:W-:Y:S05]  /*02d0*/  BSYNC.RECONVERGENT B0 ;  /* 0x0000000000007941 */ /* 0x000fea0003800200 */
.L_x_0:
[----:B------:R-:W0:Y:S02]  /*02e0*/  LDC.64 R4, c[0x0][0x3a8] ;  /* 0x0000ea00ff047b82 */ /* 0x000e240000000a00 */
[----:B0-----:R-:W-:-:S05]  /*02f0*/  IMAD.WIDE R2, R2, 0x4, R4 ;  /* 0x0000000402027825 */ /* 0x001fca00078e0204 */
[----:B------:R-:W-:Y:S01]  /*0300*/  STG.E desc[UR4][R2.64], R9 ;  /* 0x0000000902007986 */ /* 0x000fe2000c101904 */
[----:B------:R-:W-:Y:S05]  /*0310*/  EXIT ;  /* 0x000000000000794d */ /* 0x000fea0003800000 */
        .weak           $__internal_0_$__cuda_sm3x_div_rn_noftz_f32_slowpath
        .type           $__internal_0_$__cuda_sm3x_div_rn_noftz_f32_slowpath,@function
        .size           $__internal_0_$__cuda_sm3x_div_rn_noftz_f32_slowpath,(.L_x_14 - $__internal_0_$__cuda_sm3x_div_rn_noftz_f32_slowpath)
$__internal_0_$__cuda_sm3x_div_rn_noftz_f32_slowpath:
[--C-:B------:R-:W-:Y:S01]  /*0320*/  SHF.R.U32.HI R6, RZ, 0x17, R3.reuse ;  /* 0x00000017ff067819 */ /* 0x100fe20000011603 */
[----:B------:R-:W-:Y:S01]  /*0330*/  BSSY.RECONVERGENT B1, `(.L_x_2) ;  /* 0x0000064000017945 */ /* 0x000fe20003800200 */
[--C-:B------:R-:W-:Y:S01]  /*0340*/  SHF.R.U32.HI R5, RZ, 0x17, R0.reuse ;  /* 0x00000017ff057819 */ /* 0x100fe20000011600 */
[----:B------:R-:W-:Y:S01]  /*0350*/  IMAD.MOV.U32 R7, RZ, RZ, R0 ;  /* 0x000000ffff077224 */ /* 0x000fe200078e0000 */
[----:B------:R-:W-:Y:S01]  /*0360*/  LOP3.LUT R6, R6, 0xff, RZ, 0xc0, !PT ;  /* 0x000000ff06067812 */ /* 0x000fe200078ec0ff */
[----:B------:R-:W-:Y:S01]  /*0370*/  IMAD.MOV.U32 R8, RZ, RZ, R3 ;  /* 0x000000ffff087224 */ /* 0x000fe200078e0003 */
[----:B------:R-:W-:-:S03]  /*0380*/  LOP3.LUT R5, R5, 0xff, RZ, 0xc0, !PT ;  /* 0x000000ff05057812 */ /* 0x000fc600078ec0ff */
[----:B------:R-:W-:Y:S02]  /*0390*/  VIADD R11, R6, 0xffffffff ;  /* 0xffffffff060b7836 */ /* 0x000fe40000000000 */
[----:B------:R-:W-:-:S03]  /*03a0*/  VIADD R10, R5, 0xffffffff ;  /* 0xffffffff050a7836 */ /* 0x000fc60000000000 */
[----:B------:R-:W-:-:S04]  /*03b0*/  ISETP.GT.U32.AND P0, PT, R11, 0xfd, PT ;  /* 0x000000fd0b00780c */ /* 0x000fc80003f04070 */
[----:B------:R-:W-:-:S13]  /*03c0*/  ISETP.GT.U32.OR P0, PT, R10, 0xfd, P0 ;  /* 0x000000fd0a00780c */ /* 0x000fda0000704470 */
[----:B------:R-:W-:Y:S01]  /*03d0*/  @!P0 IMAD.MOV.U32 R9, RZ, RZ, RZ ;  /* 0x000000ffff098224 */ /* 0x000fe200078e00ff */
[----:B------:R-:W-:Y:S06]  /*03e0*/  @!P0 BRA `(.L_x_3) ;  /* 0x00000000005c8947 */ /* 0x000fec0003800000 */
[----:B------:R-:W-:Y:S02]  /*03f0*/  FSETP.GTU.FTZ.AND P0, PT, |R0|, +INF , PT ;  /* 0x7f8000000000780b */ /* 0x000fe40003f1c200 */
[----:B------:R-:W-:-:S04]  /*0400*/  FSETP.GTU.FTZ.AND P1, PT, |R3|, +INF , PT ;  /* 0x7f8000000300780b */ /* 0x000fc80003f3c200 */
[----:B------:R-:W-:-:S13]  /*0410*/  PLOP3.LUT P0, PT, P0, P1, PT, 0xf8, 0x8f ;  /* 0x00000000008f781c */ /* 0x000fda0000703f70 */
[----:B------:R-:W-:Y:S05]  /*0420*/  @P0 BRA `(.L_x_4) ;  /* 0x00000004004c0947 */ /* 0x000fea0003800000 */
[----:B------:R-:W-:-:S13]  /*0430*/  LOP3.LUT P0, RZ, R8, 0x7fffffff, R7, 0xc8, !PT ;  /* 0x7fffffff08ff7812 */ /* 0x000fda000780c807 */
[----:B------:R-:W-:Y:S05]  /*0440*/  @!P0 BRA `(.L_x_5) ;  /* 0x00000004003c8947 */ /* 0x000fea0003800000 */
[C---:B------:R-:W-:Y:S02]  /*0450*/  FSETP.NEU.FTZ.AND P2, PT, |R0|.reuse, +INF , PT ;  /* 0x7f8000000000780b */ /* 0x040fe40003f5d200 */
[----:B------:R-:W-:Y:S02]  /*0460*/  FSETP.NEU.FTZ.AND P1, PT, |R3|, +INF , PT ;  /* 0x7f8000000300780b */ /* 0x000fe40003f3d200 */
[----:B------:R-:W-:-:S11]  /*0470*/  FSETP.NEU.FTZ.AND P0, PT, |R0|, +INF , PT ;  /* 0x7f8000000000780b */ /* 0x000fd60003f1d200 */
[----:B------:R-:W-:Y:S05]  /*0480*/  @!P1 BRA !P2, `(.L_x_5) ;  /* 0x00000004002c9947 */ /* 0x000fea0005000000 */
[----:B------:R-:W-:-:S04]  /*0490*/  LOP3.LUT P2, RZ, R7, 0x7fffffff, RZ, 0xc0, !PT ;  /* 0x7fffffff07ff7812 */ /* 0x000fc8000784c0ff */
[----:B------:R-:W-:-:S13]  /*04a0*/  PLOP3.LUT P1, PT, P1, P2, PT, 0x2f, 0xf2 ;  /* 0x0000000000f2781c */ /* 0x000fda0000f24577 */
[----:B------:R-:W-:Y:S05]  /*04b0*/  @P1 BRA `(.L_x_6) ;  /* 0x0000000400181947 */ /* 0x000fea0003800000 */
[----:B------:R-:W-:-:S04]  /*04c0*/  LOP3.LUT P1, RZ, R8, 0x7fffffff, RZ, 0xc0, !PT ;  /* 0x7fffffff08ff7812 */ /* 0x000fc8000782c0ff */
[----:B------:R-:W-:-:S13]  /*04d0*/  PLOP3.LUT P0, PT, P0, P1, PT, 0x2f, 0xf2 ;  /* 0x0000000000f2781c */ /* 0x000fda0000702577 */
[----:B------:R-:W-:Y:S05]  /*04e0*/  @P0 BRA `(.L_x_7) ;  /* 0x0000000400000947 */ /* 0x000fea0003800000 */
[----:B------:R-:W-:Y:S02]  /*04f0*/  ISETP.GE.AND P0, PT, R10, RZ, PT ;  /* 0x000000ff0a00720c */ /* 0x000fe40003f06270 */
[----:B------:R-:W-:-:S11]  /*0500*/  ISETP.GE.AND P1, PT, R11, RZ, PT ;  /* 0x000000ff0b00720c */ /* 0x000fd60003f26270 */
[----:B------:R-:W-:Y:S02]  /*0510*/  @P0 IMAD.MOV.U32 R9, RZ, RZ, RZ ;  /* 0x000000ffff090224 */ /* 0x000fe400078e00ff */
[----:B------:R-:W-:Y:S01]  /*0520*/  @!P0 FFMA R7, R0, 1.84467440737095516160e+19, RZ ;  /* 0x5f80000000078823 */ /* 0x000fe200000000ff */
[----:B------:R-:W-:Y:S02]  /*0530*/  @!P0 IMAD.MOV.U32 R9, RZ, RZ, -0x40 ;  /* 0xffffffc0ff098424 */ /* 0x000fe400078e00ff */
[----:B------:R-:W-:Y:S02]  /*0540*/  @!P1 FFMA R8, R3, 1.84467440737095516160e+19, RZ ;  /* 0x5f80000003089823 */ /* 0x000fe400000000ff */
[----:B------:R-:W-:-:S07]  /*0550*/  @!P1 VIADD R9, R9, 0x40 ;  /* 0x0000004009099836 */ /* 0x000fce0000000000 */
.L_x_3:
[----:B------:R-:W-:Y:S01]  /*0560*/  LEA R3, R6, 0xc0800000, 0x17 ;  /* 0xc080000006037811 */ /* 0x000fe200078eb8ff */
[----:B------:R-:W-:Y:S01]  /*0570*/  VIADD R5, R5, 0xffffff81 ;  /* 0xffffff8105057836 */ /* 0x000fe20000000000 */
[----:B------:R-:W-:Y:S03]  /*0580*/  BSSY.RECONVERGENT B2, `(.L_x_8) ;  /* 0x0000035000027945 */ /* 0x000fe60003800200 */
[----:B------:R-:W-:Y:S01]  /*0590*/  IMAD.IADD R3, R8, 0x1, -R3 ;  /* 0x0000000108037824 */ /* 0x000fe200078e0a03 */
[C---:B------:R-:W-:Y:S01]  /*05a0*/  IADD3 R6, PT, PT, R5.reuse, 0x7f, -R6 ;  /* 0x0000007f05067810 */ /* 0x040fe20007ffe806 */
[----:B------:R-:W-:Y:S02]  /*05b0*/  IMAD R0, R5, -0x800000, R7 ;  /* 0xff80000005007824 */ /* 0x000fe400078e0207 */
[----:B------:R-:W0:Y:S01]  /*05c0*/  MUFU.RCP R8, R3 ;  /* 0x0000000300087308 */ /* 0x000e220000001000 */
[----:B------:R-:W-:Y:S01]  /*05d0*/  FADD.FTZ R11, -R3, -RZ ;  /* 0x800000ff030b7221 */ /* 0x000fe20000010100 */
[----:B------:R-:W-:-:S03]  /*05e0*/  IMAD.IADD R6, R6, 0x1, R9 ;  /* 0x0000000106067824 */ /* 0x000fc600078e0209 */
[----:B0-----:R-:W-:-:S04]  /*05f0*/  FFMA R13, R8, R11, 1 ;  /* 0x3f800000080d7423 */ /* 0x001fc8000000000b */
[----:B------:R-:W-:-:S04]  /*0600*/  FFMA R10, R8, R13, R8 ;  /* 0x0000000d080a7223 */ /* 0x000fc80000000008 */
[----:B------:R-:W-:-:S04]  /*0610*/  FFMA R7, R0, R10, RZ ;  /* 0x0000000a00077223 */ /* 0x000fc800000000ff */
[----:B------:R-:W-:-:S04]  /*0620*/  FFMA R8, R11, R7, R0 ;  /* 0x000000070b087223 */ /* 0x000fc80000000000 */
[----:B------:R-:W-:-:S04]  /*0630*/  FFMA R7, R10, R8, R7 ;  /* 0x000000080a077223 */ /* 0x000fc80000000007 */
[----:B------:R-:W-:-:S04]  /*0640*/  FFMA R8, R11, R7, R0 ;  /* 0x000000070b087223 */ /* 0x000fc80000000000 */
[----:B------:R-:W-:-:S05]  /*0650*/  FFMA R0, R10, R8, R7 ;  /* 0x000000080a007223 */ /* 0x000fca0000000007 */
[----:B------:R-:W-:-:S04]  /*0660*/  SHF.R.U32.HI R3, RZ, 0x17, R0 ;  /* 0x00000017ff037819 */ /* 0x000fc80000011600 */
[----:B------:R-:W-:-:S05]  /*0670*/  LOP3.LUT R3, R3, 0xff, RZ, 0xc0, !PT ;  /* 0x000000ff03037812 */ /* 0x000fca00078ec0ff */
[----:B------:R-:W-:-:S04]  /*0680*/  IMAD.IADD R9, R3, 0x1, R6 ;  /* 0x0000000103097824 */ /* 0x000fc800078e0206 */
[----:B------:R-:W-:-:S05]  /*0690*/  VIADD R3, R9, 0xffffffff ;  /* 0xffffffff09037836 */ /* 0x000fca0000000000 */
[----:B------:R-:W-:-:S13]  /*06a0*/  ISETP.GE.U32.AND P0, PT, R3, 0xfe, PT ;  /* 0x000000fe0300780c */ /* 0x000fda0003f06070 */
[----:B------:R-:W-:Y:S05]  /*06b0*/  @!P0 BRA `(.L_x_9) ;  /* 0x0000000000808947 */ /* 0x000fea0003800000 */
[----:B------:R-:W-:-:S13]  /*06c0*/  ISETP.GT.AND P0, PT, R9, 0xfe, PT ;  /* 0x000000fe0900780c */ /* 0x000fda0003f04270 */
[----:B------:R-:W-:Y:S05]  /*06d0*/  @P0 BRA `(.L_x_10) ;  /* 0x00000000006c0947 */ /* 0x000fea0003800000 */
[----:B------:R-:W-:-:S13]  /*06e0*/  ISETP.GE.AND P0, PT, R9, 0x1, PT ;  /* 0x000000010900780c */ /* 0x000fda0003f06270 */
[----:B------:R-:W-:Y:S05]  /*06f0*/  @P0 BRA `(.L_x_11) ;  /* 0x0000000000740947 */ /* 0x000fea0003800000 */
[----:B------:R-:W-:Y:S02]  /*0700*/  ISETP.GE.AND P0, PT, R9, -0x18, PT ;  /* 0xffffffe80900780c */ /* 0x000fe40003f06270 */
[----:B------:R-:W-:-:S11]  /*0710*/  LOP3.LUT R0, R0, 0x80000000, RZ, 0xc0, !PT ;  /* 0x8000000000007812 */ /* 0x000fd600078ec0ff */
[----:B------:R-:W-:Y:S05]  /*0720*/  @!P0 BRA `(.L_x_11) ;  /* 0x0000000000688947 */ /* 0x000fea0003800000 */
[CCC-:B------:R-:W-:Y:S01]  /*0730*/  FFMA.RZ R3, R10.reuse, R8.reuse, R7.reuse ;  /* 0x000000080a037223 */ /* 0x1c0fe2000000c007 */
[CCC-:B------:R-:W-:Y:S01]  /*0740*/  FFMA.RM R6, R10.reuse, R8.reuse, R7.reuse ;  /* 0x000000080a067223 */ /* 0x1c0fe20000004007 */
[C---:B------:R-:W-:Y:S02]  /*0750*/  ISETP.NE.AND P2, PT, R9.reuse, RZ, PT ;  /* 0x000000ff0900720c */ /* 0x040fe40003f45270 */
[----:B------:R-:W-:Y:S02]  /*0760*/  ISETP.NE.AND P1, PT, R9, RZ, PT ;  /* 0x000000ff0900720c */ /* 0x000fe40003f25270 */
[----:B------:R-:W-:Y:S01]  /*0770*/  LOP3.LUT R5, R3, 0x7fffff, RZ, 0xc0, !PT ;  /* 0x007fffff03057812 */ /* 0x000fe200078ec0ff */
[----:B------:R-:W-:Y:S01]  /*0780*/  FFMA.RP R3, R10, R8, R7 ;  /* 0x000000080a037223 */ /* 0x000fe20000008007 */
[----:B------:R-:W-:Y:S02]  /*0790*/  VIADD R8, R9, 0x20 ;  /* 0x0000002009087836 */ /* 0x000fe40000000000 */
[----:B------:R-:W-:Y:S01]  /*07a0*/  LOP3.LUT R5, R5, 0x800000, RZ, 0xfc, !PT ;  /* 0x0080000005057812 */ /* 0x000fe200078efcff */
[----:B------:R-:W-:Y:S01]  /*07b0*/  IMAD.MOV R7, RZ, RZ, -R9 ;  /* 0x000000ffff077224 */ /* 0x000fe200078e0a09 */
[----:B------:R-:W-:-:S02]  /*07c0*/  FSETP.NEU.FTZ.AND P0, PT, R3, R6, PT ;  /* 0x000000060300720b */ /* 0x000fc40003f1d000 */
[----:B------:R-:W-:Y:S02]  /*07d0*/  SHF.L.U32 R8, R5, R8, RZ ;  /* 0x0000000805087219 */ /* 0x000fe400000006ff */
[----:B------:R-:W-:Y:S02]  /*07e0*/  SEL R6, R7, RZ, P2 ;  /* 0x000000ff07067207 */ /* 0x000fe40001000000 */
[----:B------:R-:W-:Y:S02]  /*07f0*/  ISETP.NE.AND P1, PT, R8, RZ, P1 ;  /* 0x000000ff0800720c */ /* 0x000fe40000f25270 */
[----:B------:R-:W-:Y:S02]  /*0800*/  SHF.R.U32.HI R6, RZ, R6, R5 ;  /* 0x00000006ff067219 */ /* 0x000fe40000011605 */
[----:B------:R-:W-:Y:S02]  /*0810*/  PLOP3.LUT P0, PT, P0, P1, PT, 0xf8, 0x8f ;  /* 0x00000000008f781c */ /* 0x000fe40000703f70 */
[----:B------:R-:W-:-:S02]  /*0820*/  SHF.R.U32.HI R8, RZ, 0x1, R6 ;  /* 0x00000001ff087819 */ /* 0x000fc40000011606 */
[----:B------:R-:W-:-:S04]  /*0830*/  SEL R3, RZ, 0x1, !P0 ;  /* 0x00000001ff037807 */ /* 0x000fc80004000000 */
[----:B------:R-:W-:-:S04]  /*0840*/  LOP3.LUT R3, R3, 0x1, R8, 0xf8, !PT ;  /* 0x0000000103037812 */ /* 0x000fc800078ef808 */
[----:B------:R-:W-:-:S05]  /*0850*/  LOP3.LUT R3, R3, R6, RZ, 0xc0, !PT ;  /* 0x0000000603037212 */ /* 0x000fca00078ec0ff */
[----:B------:R-:W-:-:S05]  /*0860*/  IMAD.IADD R3, R8, 0x1, R3 ;  /* 0x0000000108037824 */ /* 0x000fca00078e0203 */
[----:B------:R-:W-:Y:S01]  /*0870*/  LOP3.LUT R0, R3, R0, RZ, 0xfc, !PT ;  /* 0x0000000003007212 */ /* 0x000fe200078efcff */
[----:B------:R-:W-:Y:S06]  /*0880*/  BRA `(.L_x_11) ;  /* 0x0000000000107947 */ /* 0x000fec0003800000 */
.L_x_10:
[----:B------:R-:W-:-:S04]  /*0890*/  LOP3.LUT R0, R0, 0x80000000, RZ, 0xc0, !PT ;  /* 0x8000000000007812 */ /* 0x000fc800078ec0ff */
[----:B------:R-:W-:Y:S01]  /*08a0*/  LOP3.LUT R0, R0, 0x7f800000, RZ, 0xfc, !PT ;  /* 0x7f80000000007812 */ /* 0x000fe200078efcff */
[----:B------:R-:W-:Y:S06]  /*08b0*/  BRA `(.L_x_11) ;  /* 0x0000000000047947 */ /* 0x000fec0003800000 */
.L_x_9:
[----:B------:R-:W-:-:S07]  /*08c0*/  IMAD R0, R6, 0x800000, R0 ;  /* 0x0080000006007824 */ /* 0x000fce00078e0200 */
.L_x_11:
[----:B------:R-:W-:Y:S05]  /*08d0*/  BSYNC.RECONVERGENT B2 ;  /* 0x0000000000027941 */ /* 0x000fea0003800200 */
.L_x_8:
[----:B------:R-:W-:Y:S05]  /*08e0*/  BRA `(.L_x_12) ;  /* 0x0000000000207947 */ /* 0x000fea0003800000 */
.L_x_7:
[----:B------:R-:W-:-:S04]  /*08f0*/  LOP3.LUT R0, R8, 0x80000000, R7, 0x48, !PT ;  /* 0x8000000008007812 */ /* 0x000fc800078e4807 */
[----:B------:R-:W-:Y:S01]  /*0900*/  LOP3.LUT R0, R0, 0x7f800000, RZ, 0xfc, !PT ;  /* 0x7f80000000007812 */ /* 0x000fe200078efcff */
[----:B------:R-:W-:Y:S06]  /*0910*/  BRA `(.L_x_12) ;  /* 0x0000000000147947 */ /* 0x000fec0003800000 */
.L_x_6:
[----:B------:R-:W-:Y:S01]  /*0920*/  LOP3.LUT R0, R8, 0x80000000, R7, 0x48, !PT ;  /* 0x8000000008007812 */ /* 0x000fe200078e4807 */
[----:B------:R-:W-:Y:S06]  /*0930*/  BRA `(.L_x_12) ;  /* 0x00000000000c7947 */ /* 0x000fec0003800000 */
.L_x_5:
[----:B------:R-:W0:Y:S01]  /*0940*/  MUFU.RSQ R0, -QNAN ;  /* 0xffc0000000007908 */ /* 0x000e220000001400 */
[----:B------:R-:W-:Y:S05]  /*0950*/  BRA `(.L_x_12) ;  /* 0x0000000000047947 */ /* 0x000fea0003800000 */
.L_x_4:
[----:B------:R-:W-:-:S07]  /*0960*/  FADD.FTZ R0, R0, R3 ;  /* 0x0000000300007221 */ /* 0x000fce0000010000 */
.L_x_12:
[----:B------:R-:W-:Y:S05]  /*0970*/  BSYNC.RECONVERGENT B1 ;  /* 0x0000000000017941 */ /* 0x000fea0003800200 */
.L_x_2:
[----:B------:R-:W-:-:S04]  /*0980*/  IMAD.MOV.U32 R5, RZ, RZ, 0x0 ;  /* 0x00000000ff057424 */ /* 0x000fc800078e00ff */
[----:B0-----:R-:W-:Y:S05]  /*0990*/  RET.REL.NODEC R4 `(_Z15arrayOperationsPfS_S_S_S_S_i) ;  /* 0xfffffff404987950 */ /* 0x001fea0003c3ffff */
.L_x_13:
[----:B------:R-:W-:-:S00]  /*09a0*/  BRA `(.L_x_13) ;  /* 0xfffffffc00fc7947 */ /* 0x000fc0000383ffff */
[----:B------:R-:W-:-:S00]  /*09b0*/  NOP ;  /* 0x0000000000007918 */ /* 0x000fc00000000000 */
        /* <DEDUP_REMOVED lines=12> */
.L_x_14:


//--------------------- .nv.shared.reserved.0     --------------------------
	.section	.nv.shared.reserved.0,"aw",@nobits
	.weak		__nv_reservedSMEM_offset_0_alias
	.size		__nv_reservedSMEM_offset_0_alias, 0, 64
	.other		__nv_reservedSMEM_offset_0_alias,@"STO_CUDA_RESERVED_SHARED STV_DEFAULT"
__nv_reservedSMEM_offset_0_alias:
	.zero		0
	.zero		64


//--------------------- .nv.constant0._Z15arrayOperationsPfS_S_S_S_S_i --------------------------
	.section	.nv.constant0._Z15arrayOperationsPfS_S_S_S_S_i,"a",@progbits
	.sectionflags	@""
	.align	4
.nv.constant0._Z15arrayOperationsPfS_S_S_S_S_i:
	.zero		948


//--------------------- SYMBOLS --------------------------

	.type		.nv.reservedSmem.offset0,@object
	.size		.nv.reservedSmem.offset0,0x4
